	.headerflags	@"EF_CUDA_TEXMODE_UNIFIED EF_CUDA_64BIT_ADDRESS EF_CUDA_ACCELERATORS EF_CUDA_SM90 EF_CUDA_VIRTUAL_SM(EF_CUDA_SM90)"
	.elftype	@"ET_EXEC"


//--------------------- .nv.info                  --------------------------
	.section	.nv.info,"",@"SHT_CUDA_INFO"
	.align	4


	//----- nvinfo : EIATTR_REGCOUNT
	.align		4
        /*0000*/ 	.byte	0x04, 0x2f
        /*0002*/ 	.short	(.L_1 - .L_0)
	.align		4
.L_0:
        /*0004*/ 	.word	index@(triton_poi_fused_cat_13)
        /*0008*/ 	.word	0x00000014


	//----- nvinfo : EIATTR_MIN_STACK_SIZE
	.align		4
.L_1:
        /*000c*/ 	.byte	0x04, 0x12
        /*000e*/ 	.short	(.L_3 - .L_2)
	.align		4
.L_2:
        /*0010*/ 	.word	index@(triton_poi_fused_cat_13)
        /*0014*/ 	.word	0x00000000


	//----- nvinfo : EIATTR_FRAME_SIZE
	.align		4
.L_3:
        /*0018*/ 	.byte	0x04, 0x11
        /*001a*/ 	.short	(.L_5 - .L_4)
	.align		4
.L_4:
        /*001c*/ 	.word	index@(triton_poi_fused_cat_13)
        /*0020*/ 	.word	0x00000000


	//----- nvinfo : EIATTR_MIN_STACK_SIZE
	.align		4
.L_5:
        /*0024*/ 	.byte	0x04, 0x12
        /*0026*/ 	.short	(.L_7 - .L_6)
	.align		4
.L_6:
        /*0028*/ 	.word	index@(triton_poi_fused_cat_13)
        /*002c*/ 	.word	0x00000000
.L_7:


//--------------------- .nv.info.triton_poi_fused_cat_13 --------------------------
	.section	.nv.info.triton_poi_fused_cat_13,"",@"SHT_CUDA_INFO"
	.sectionflags	@""
	.align	4


	//----- nvinfo : EIATTR_CUDA_API_VERSION
	.align		4
        /*0000*/ 	.byte	0x04, 0x37
        /*0002*/ 	.short	(.L_9 - .L_8)
.L_8:
        /*0004*/ 	.word	0x0000007c


	//----- nvinfo : EIATTR_KPARAM_INFO
	.align		4
.L_9:
        /*0008*/ 	.byte	0x04, 0x17
        /*000a*/ 	.short	(.L_11 - .L_10)
.L_10:
        /*000c*/ 	.word	0x00000000
        /*0010*/ 	.short	0x0003
        /*0012*/ 	.short	0x0018
        /*0014*/ 	.byte	0x00, 0xf0, 0x11, 0x00


	//----- nvinfo : EIATTR_KPARAM_INFO
	.align		4
.L_11:
        /*0018*/ 	.byte	0x04, 0x17
        /*001a*/ 	.short	(.L_13 - .L_12)
.L_12:
        /*001c*/ 	.word	0x00000000
        /*0020*/ 	.short	0x0002
        /*0022*/ 	.short	0x0010
        /*0024*/ 	.byte	0x00, 0xf4, 0x21, 0x00


	//----- nvinfo : EIATTR_KPARAM_INFO
	.align		4
.L_13:
        /*0028*/ 	.byte	0x04, 0x17
        /*002a*/ 	.short	(.L_15 - .L_14)
.L_14:
        /*002c*/ 	.word	0x00000000
        /*0030*/ 	.short	0x0001
        /*0032*/ 	.short	0x0008
        /*0034*/ 	.byte	0x00, 0xf4, 0x21, 0x00


	//----- nvinfo : EIATTR_KPARAM_INFO
	.align		4
.L_15:
        /*0038*/ 	.byte	0x04, 0x17
        /*003a*/ 	.short	(.L_17 - .L_16)
.L_16:
        /*003c*/ 	.word	0x00000000
        /*0040*/ 	.short	0x0000
        /*0042*/ 	.short	0x0000
        /*0044*/ 	.byte	0x00, 0xf4, 0x21, 0x00


	//----- nvinfo : EIATTR_SPARSE_MMA_MASK
	.align		4
.L_17:
        /*0048*/ 	.byte	0x03, 0x50
        /*004a*/ 	.short	0x0000


	//----- nvinfo : EIATTR_MAXREG_COUNT
	.align		4
        /*004c*/ 	.byte	0x03, 0x1b
        /*004e*/ 	.short	0x00ff


	//----- nvinfo : EIATTR_EXIT_INSTR_OFFSETS
	.align		4
        /*0050*/ 	.byte	0x04, 0x1c
        /*0052*/ 	.short	(.L_19 - .L_18)


	//   ....[0]....
.L_18:
        /*0054*/ 	.word	0x00000390


	//   ....[1]....
        /*0058*/ 	.word	0x000003b0


	//----- nvinfo : EIATTR_REQNTID
	.align		4
.L_19:
        /*005c*/ 	.byte	0x04, 0x10
        /*005e*/ 	.short	(.L_21 - .L_20)
.L_20:
        /*0060*/ 	.word	0x00000080
        /*0064*/ 	.word	0x00000001
        /*0068*/ 	.word	0x00000001


	//----- nvinfo : EIATTR_CBANK_PARAM_SIZE
	.align		4
.L_21:
        /*006c*/ 	.byte	0x03, 0x19
        /*006e*/ 	.short	0x001c


	//----- nvinfo : EIATTR_PARAM_CBANK
	.align		4
        /*0070*/ 	.byte	0x04, 0x0a
        /*0072*/ 	.short	(.L_23 - .L_22)
	.align		4
.L_22:
        /*0074*/ 	.word	index@(.nv.constant0.triton_poi_fused_cat_13)
        /*0078*/ 	.short	0x0210
        /*007a*/ 	.short	0x001c


	//----- nvinfo : EIATTR_SW_WAR
	.align		4
.L_23:
        /*007c*/ 	.byte	0x04, 0x36
        /*007e*/ 	.short	(.L_25 - .L_24)
.L_24:
        /*0080*/ 	.word	0x00000008
.L_25:


//--------------------- .nv.callgraph             --------------------------
	.section	.nv.callgraph,"",@"SHT_CUDA_CALLGRAPH"
	.align	4
	.sectionentsize	8
	.align		4
        /*0000*/ 	.word	0x00000000
	.align		4
        /*0004*/ 	.word	0xffffffff
	.align		4
        /*0008*/ 	.word	0x00000000
	.align		4
        /*000c*/ 	.word	0xfffffffe
	.align		4
        /*0010*/ 	.word	0x00000000
	.align		4
        /*0014*/ 	.word	0xfffffffd
	.align		4
        /*0018*/ 	.word	0x00000000
	.align		4
        /*001c*/ 	.word	0xfffffffc


//--------------------- .text.triton_poi_fused_cat_13 --------------------------
	.section	.text.triton_poi_fused_cat_13,"ax",@progbits
	.align	128
        .global         triton_poi_fused_cat_13
        .type           triton_poi_fused_cat_13,@function
        .size           triton_poi_fused_cat_13,(.L_x_1 - triton_poi_fused_cat_13)
        .other          triton_poi_fused_cat_13,@"STO_CUDA_ENTRY STV_DEFAULT"
triton_poi_fused_cat_13:
.text.triton_poi_fused_cat_13:
[----:B------:R-:W0:Y:S02]  /*0000*/  LDC R1, c[0x0][0x28] ;  /* 0x00000a00ff017b82 */ /* 0x000e240000000800 */
[----:B------:R-:W1:Y:S01]  /*0010*/  S2R R0, SR_TID.X ;  /* 0x0000000000007919 */ /* 0x000e620000002100 */
[----:B------:R-:W-:Y:S01]  /*0020*/  ULDC.64 UR4, c[0x0][0x208] ;  /* 0x0000820000047ab9 */ /* 0x000fe20000000a00 */
[----:B------:R-:W2:Y:S01]  /*0030*/  S2R R3, SR_CTAID.X ;  /* 0x0000000000037919 */ /* 0x000ea20000002500 */
[----:B-1----:R-:W-:Y:S02]  /*0040*/  LOP3.LUT R0, R0, 0x7f, RZ, 0xc0, !PT ;  /* 0x0000007f00007812 */ /* 0x002fe400078ec0ff */
[----:B--2---:R-:W-:-:S03]  /*0050*/  SHF.R.S32.HI R5, RZ, 0x18, R3 ;  /* 0x00000018ff057819 */ /* 0x004fc60000011403 */
[----:B------:R-:W-:Y:S01]  /*0060*/  IMAD R0, R3, 0x80, R0 ;  /* 0x0000008003007824 */ /* 0x000fe200078e0200 */
[----:B------:R-:W-:-:S04]  /*0070*/  SGXT R5, R5, 0x1 ;  /* 0x000000010505781a */ /* 0x000fc80000000200 */
[----:B------:R-:W-:Y:S02]  /*0080*/  SHF.R.S32.HI R3, RZ, 0x1f, R0 ;  /* 0x0000001fff037819 */ /* 0x000fe40000011400 */
[-C--:B------:R-:W-:Y:S02]  /*0090*/  LEA.HI R5, R5, R0.reuse, RZ, 0x5 ;  /* 0x0000000005057211 */ /* 0x080fe400078f28ff */
[----:B------:R-:W-:Y:S02]  /*00a0*/  LEA.HI R4, R3, R0, RZ, 0x3 ;  /* 0x0000000003047211 */ /* 0x000fe400078f18ff */
[----:B------:R-:W1:Y:S01]  /*00b0*/  LDC.64 R2, c[0x0][0x218] ;  /* 0x00008600ff027b82 */ /* 0x000e620000000a00 */
[----:B------:R-:W-:Y:S01]  /*00c0*/  IMAD.SHL.U32 R7, R5, 0x2, RZ ;  /* 0x0000000205077824 */ /* 0x000fe200078e00ff */
[----:B------:R-:W-:Y:S02]  /*00d0*/  SHF.R.S32.HI R6, RZ, 0x3, R4 ;  /* 0x00000003ff067819 */ /* 0x000fe40000011404 */
[----:B------:R-:W-:-:S02]  /*00e0*/  LOP3.LUT R5, R4, 0xfffffff8, RZ, 0xc0, !PT ;  /* 0xfffffff804057812 */ /* 0x000fc400078ec0ff */
[----:B------:R-:W-:Y:S02]  /*00f0*/  LEA.HI R4, R6, R6, RZ, 0x2 ;  /* 0x0000000606047211 */ /* 0x000fe400078f10ff */
[----:B------:R-:W-:Y:S01]  /*0100*/  LOP3.LUT R8, R7, 0xffffffc0, RZ, 0xc0, !PT ;  /* 0xffffffc007087812 */ /* 0x000fe200078ec0ff */
[----:B------:R-:W-:Y:S01]  /*0110*/  IMAD.IADD R15, R0, 0x1, -R5 ;  /* 0x00000001000f7824 */ /* 0x000fe200078e0a05 */
[----:B------:R-:W-:Y:S01]  /*0120*/  LOP3.LUT R5, R4, 0x3ffffffc, RZ, 0xc0, !PT ;  /* 0x3ffffffc04057812 */ /* 0x000fe200078ec0ff */
[----:B------:R-:W-:Y:S01]  /*0130*/  IMAD.MOV.U32 R7, RZ, RZ, RZ ;  /* 0x000000ffff077224 */ /* 0x000fe200078e00ff */
[----:B------:R-:W-:Y:S01]  /*0140*/  ISETP.GE.AND P2, PT, R0, 0x80, PT ;  /* 0x000000800000780c */ /* 0x000fe20003f46270 */
[C---:B------:R-:W-:Y:S01]  /*0150*/  IMAD.IADD R8, R15.reuse, 0x1, R8 ;  /* 0x000000010f087824 */ /* 0x040fe200078e0208 */
[----:B------:R-:W-:Y:S02]  /*0160*/  IADD3 R5, R6, -R5, RZ ;  /* 0x8000000506057210 */ /* 0x000fe40007ffe0ff */
[----:B------:R-:W-:-:S03]  /*0170*/  ISETP.GT.AND P1, PT, R15, 0x3, !P2 ;  /* 0x000000030f00780c */ /* 0x000fc60005724270 */
[----:B------:R-:W-:Y:S02]  /*0180*/  IMAD R12, R5, 0x4, R8 ;  /* 0x00000004050c7824 */ /* 0x000fe400078e0208 */
[----:B------:R-:W2:Y:S02]  /*0190*/  LDC.64 R4, c[0x0][0x210] ;  /* 0x00008400ff047b82 */ /* 0x000ea40000000a00 */
[C---:B------:R-:W-:Y:S01]  /*01a0*/  VIADD R9, R12.reuse, 0xfffffffc ;  /* 0xfffffffc0c097836 */ /* 0x040fe20000000000 */
[----:B------:R-:W-:Y:S01]  /*01b0*/  IADD3 R11, R12, 0xc, RZ ;  /* 0x0000000c0c0b7810 */ /* 0x000fe20007ffe0ff */
[----:B------:R-:W-:Y:S02]  /*01c0*/  VIADD R17, R12, 0x2c ;  /* 0x0000002c0c117836 */ /* 0x000fe40000000000 */
[----:B-1----:R-:W-:-:S04]  /*01d0*/  IMAD.WIDE R8, R9, 0x4, R2 ;  /* 0x0000000409087825 */ /* 0x002fc800078e0202 */
[----:B------:R-:W-:Y:S01]  /*01e0*/  IMAD.MOV.U32 R14, RZ, RZ, RZ ;  /* 0x000000ffff0e7224 */ /* 0x000fe200078e00ff */
[----:B------:R1:W3:Y:S01]  /*01f0*/  @P1 LDG.E.EL R7, desc[UR4][R8.64] ;  /* 0x0000000408071981 */ /* 0x0002e2000c2e1900 */
[----:B------:R-:W-:Y:S01]  /*0200*/  VIADD R13, R12, 0x1c ;  /* 0x0000001c0c0d7836 */ /* 0x000fe20000000000 */
[----:B------:R-:W-:Y:S01]  /*0210*/  ISETP.GE.AND P3, PT, R15, 0x4, PT ;  /* 0x000000040f00780c */ /* 0x000fe20003f66270 */
[----:B------:R-:W-:-:S03]  /*0220*/  IMAD.WIDE R10, R11, 0x4, R2 ;  /* 0x000000040b0a7825 */ /* 0x000fc600078e0202 */
[----:B------:R-:W-:Y:S01]  /*0230*/  ISETP.LT.AND P0, PT, R0, 0x80, !P3 ;  /* 0x000000800000780c */ /* 0x000fe20005f01270 */
[--C-:B------:R-:W-:Y:S01]  /*0240*/  IMAD.WIDE R12, R13, 0x4, R2.reuse ;  /* 0x000000040d0c7825 */ /* 0x100fe200078e0202 */
[----:B------:R-:W4:Y:S01]  /*0250*/  @P1 LDG.E.EL R14, desc[UR4][R10.64] ;  /* 0x000000040a0e1981 */ /* 0x000f22000c2e1900 */
[----:B------:R-:W-:Y:S02]  /*0260*/  LEA R15, R6, R15, 0x2 ;  /* 0x0000000f060f7211 */ /* 0x000fe400078e10ff */
[----:B-1----:R-:W-:Y:S01]  /*0270*/  IMAD.WIDE R8, R17, 0x4, R2 ;  /* 0x0000000411087825 */ /* 0x002fe200078e0202 */
[----:B------:R-:W-:Y:S01]  /*0280*/  CS2R R16, SRZ ;  /* 0x0000000000107805 */ /* 0x000fe2000001ff00 */
[----:B------:R-:W1:Y:S05]  /*0290*/  LDC.64 R2, c[0x0][0x220] ;  /* 0x00008800ff027b82 */ /* 0x000e6a0000000a00 */
[----:B------:R-:W5:Y:S01]  /*02a0*/  @P1 LDG.E.EL R16, desc[UR4][R12.64] ;  /* 0x000000040c101981 */ /* 0x000f62000c2e1900 */
[----:B------:R-:W-:-:S02]  /*02b0*/  IMAD.MOV.U32 R6, RZ, RZ, RZ ;  /* 0x000000ffff067224 */ /* 0x000fc400078e00ff */
[----:B--2---:R-:W-:Y:S01]  /*02c0*/  IMAD.WIDE R4, R15, 0x4, R4 ;  /* 0x000000040f047825 */ /* 0x004fe200078e0204 */
[----:B------:R-:W2:Y:S04]  /*02d0*/  @P1 LDG.E.EL R17, desc[UR4][R8.64] ;  /* 0x0000000408111981 */ /* 0x000ea8000c2e1900 */
[----:B------:R-:W2:Y:S01]  /*02e0*/  @P0 LDG.E.EL R6, desc[UR4][R4.64] ;  /* 0x0000000404060981 */ /* 0x000ea2000c2e1900 */
[----:B-1----:R-:W-:Y:S01]  /*02f0*/  IMAD.WIDE R2, R0, 0x4, R2 ;  /* 0x0000000400027825 */ /* 0x002fe200078e0202 */
[----:B---3--:R-:W-:Y:S02]  /*0300*/  SEL R7, R7, RZ, P1 ;  /* 0x000000ff07077207 */ /* 0x008fe40000800000 */
[----:B----4-:R-:W-:-:S05]  /*0310*/  SEL R14, R14, RZ, P1 ;  /* 0x000000ff0e0e7207 */ /* 0x010fca0000800000 */
[----:B------:R-:W-:Y:S01]  /*0320*/  FADD R7, R7, R14 ;  /* 0x0000000e07077221 */ /* 0x000fe20000000000 */
[----:B-----5:R-:W-:Y:S02]  /*0330*/  SEL R16, R16, RZ, P1 ;  /* 0x000000ff10107207 */ /* 0x020fe40000800000 */
[----:B--2---:R-:W-:-:S03]  /*0340*/  SEL R17, R17, RZ, P1 ;  /* 0x000000ff11117207 */ /* 0x004fc60000800000 */
[----:B------:R-:W-:Y:S01]  /*0350*/  FADD R16, R7, R16 ;  /* 0x0000001007107221 */ /* 0x000fe20000000000 */
[----:B------:R-:W-:-:S03]  /*0360*/  SEL R7, R6, RZ, P0 ;  /* 0x000000ff06077207 */ /* 0x000fc60000000000 */
[----:B------:R-:W-:-:S04]  /*0370*/  FADD R17, R16, R17 ;  /* 0x0000001110117221 */ /* 0x000fc80000000000 */
[----:B------:R-:W-:Y:S01]  /*0380*/  @P3 FMUL R7, R17, 0.25 ;  /* 0x3e80000011073820 */ /* 0x000fe20000400000 */
[----:B------:R-:W-:Y:S06]  /*0390*/  @P2 EXIT ;  /* 0x000000000000294d */ /* 0x000fec0003800000 */
[----:B------:R-:W-:Y:S01]  /*03a0*/  STG.E desc[UR4][R2.64], R7 ;  /* 0x0000000702007986 */ /* 0x000fe2000c101904 */
[----:B------:R-:W-:Y:S05]  /*03b0*/  EXIT ;  /* 0x000000000000794d */ /* 0x000fea0003800000 */
.L_x_0:
[----:B------:R-:W-:-:S00]  /*03c0*/  BRA `(.L_x_0) ;  /* 0xfffffffc00fc7947 */ /* 0x000fc0000383ffff */
[----:B------:R-:W-:-:S00]  /*03d0*/  NOP ;  /* 0x0000000000007918 */ /* 0x000fc00000000000 */
        /* <DEDUP_REMOVED lines=10> */
.L_x_1:


//--------------------- .nv.constant0.triton_poi_fused_cat_13 --------------------------
	.section	.nv.constant0.triton_poi_fused_cat_13,"a",@progbits
	.sectionflags	@""
	.align	4
.nv.constant0.triton_poi_fused_cat_13:
	.zero		556
